	.headerflags	@"EF_CUDA_TEXMODE_UNIFIED EF_CUDA_64BIT_ADDRESS EF_CUDA_ACCELERATORS EF_CUDA_SM90 EF_CUDA_VIRTUAL_SM(EF_CUDA_SM90)"
	.elftype	@"ET_EXEC"


//--------------------- .nv.info                  --------------------------
	.section	.nv.info,"",@"SHT_CUDA_INFO"
	.align	4


	//----- nvinfo : EIATTR_REGCOUNT
	.align		4
        /*0000*/ 	.byte	0x04, 0x2f
        /*0002*/ 	.short	(.L_1 - .L_0)
	.align		4
.L_0:
        /*0004*/ 	.word	index@(triton_poi_fused_1)
        /*0008*/ 	.word	0x0000001c


	//----- nvinfo : EIATTR_MIN_STACK_SIZE
	.align		4
.L_1:
        /*000c*/ 	.byte	0x04, 0x12
        /*000e*/ 	.short	(.L_3 - .L_2)
	.align		4
.L_2:
        /*0010*/ 	.word	index@(triton_poi_fused_1)
        /*0014*/ 	.word	0x00000000


	//----- nvinfo : EIATTR_FRAME_SIZE
	.align		4
.L_3:
        /*0018*/ 	.byte	0x04, 0x11
        /*001a*/ 	.short	(.L_5 - .L_4)
	.align		4
.L_4:
        /*001c*/ 	.word	index@(triton_poi_fused_1)
        /*0020*/ 	.word	0x00000000


	//----- nvinfo : EIATTR_MIN_STACK_SIZE
	.align		4
.L_5:
        /*0024*/ 	.byte	0x04, 0x12
        /*0026*/ 	.short	(.L_7 - .L_6)
	.align		4
.L_6:
        /*0028*/ 	.word	index@(triton_poi_fused_1)
        /*002c*/ 	.word	0x00000000
.L_7:


//--------------------- .nv.info.triton_poi_fused_1 --------------------------
	.section	.nv.info.triton_poi_fused_1,"",@"SHT_CUDA_INFO"
	.sectionflags	@""
	.align	4


	//----- nvinfo : EIATTR_CUDA_API_VERSION
	.align		4
        /*0000*/ 	.byte	0x04, 0x37
        /*0002*/ 	.short	(.L_9 - .L_8)
.L_8:
        /*0004*/ 	.word	0x0000007c


	//----- nvinfo : EIATTR_KPARAM_INFO
	.align		4
.L_9:
        /*0008*/ 	.byte	0x04, 0x17
        /*000a*/ 	.short	(.L_11 - .L_10)
.L_10:
        /*000c*/ 	.word	0x00000000
        /*0010*/ 	.short	0x0003
        /*0012*/ 	.short	0x0014
        /*0014*/ 	.byte	0x00, 0xf0, 0x11, 0x00


	//----- nvinfo : EIATTR_KPARAM_INFO
	.align		4
.L_11:
        /*0018*/ 	.byte	0x04, 0x17
        /*001a*/ 	.short	(.L_13 - .L_12)
.L_12:
        /*001c*/ 	.word	0x00000000
        /*0020*/ 	.short	0x0002
        /*0022*/ 	.short	0x0010
        /*0024*/ 	.byte	0x00, 0xf0, 0x11, 0x00


	//----- nvinfo : EIATTR_KPARAM_INFO
	.align		4
.L_13:
        /*0028*/ 	.byte	0x04, 0x17
        /*002a*/ 	.short	(.L_15 - .L_14)
.L_14:
        /*002c*/ 	.word	0x00000000
        /*0030*/ 	.short	0x0001
        /*0032*/ 	.short	0x0008
        /*0034*/ 	.byte	0x00, 0xf4, 0x21, 0x00


	//----- nvinfo : EIATTR_KPARAM_INFO
	.align		4
.L_15:
        /*0038*/ 	.byte	0x04, 0x17
        /*003a*/ 	.short	(.L_17 - .L_16)
.L_16:
        /*003c*/ 	.word	0x00000000
        /*0040*/ 	.short	0x0000
        /*0042*/ 	.short	0x0000
        /*0044*/ 	.byte	0x00, 0xf4, 0x21, 0x00


	//----- nvinfo : EIATTR_SPARSE_MMA_MASK
	.align		4
.L_17:
        /*0048*/ 	.byte	0x03, 0x50
        /*004a*/ 	.short	0x0000


	//----- nvinfo : EIATTR_MAXREG_COUNT
	.align		4
        /*004c*/ 	.byte	0x03, 0x1b
        /*004e*/ 	.short	0x00ff


	//----- nvinfo : EIATTR_EXIT_INSTR_OFFSETS
	.align		4
        /*0050*/ 	.byte	0x04, 0x1c
        /*0052*/ 	.short	(.L_19 - .L_18)


	//   ....[0]....
.L_18:
        /*0054*/ 	.word	0x000006e0


	//   ....[1]....
        /*0058*/ 	.word	0x00000730


	//----- nvinfo : EIATTR_REQNTID
	.align		4
.L_19:
        /*005c*/ 	.byte	0x04, 0x10
        /*005e*/ 	.short	(.L_21 - .L_20)
.L_20:
        /*0060*/ 	.word	0x00000080
        /*0064*/ 	.word	0x00000001
        /*0068*/ 	.word	0x00000001


	//----- nvinfo : EIATTR_CBANK_PARAM_SIZE
	.align		4
.L_21:
        /*006c*/ 	.byte	0x03, 0x19
        /*006e*/ 	.short	0x0018


	//----- nvinfo : EIATTR_PARAM_CBANK
	.align		4
        /*0070*/ 	.byte	0x04, 0x0a
        /*0072*/ 	.short	(.L_23 - .L_22)
	.align		4
.L_22:
        /*0074*/ 	.word	index@(.nv.constant0.triton_poi_fused_1)
        /*0078*/ 	.short	0x0210
        /*007a*/ 	.short	0x0018


	//----- nvinfo : EIATTR_SW_WAR
	.align		4
.L_23:
        /*007c*/ 	.byte	0x04, 0x36
        /*007e*/ 	.short	(.L_25 - .L_24)
.L_24:
        /*0080*/ 	.word	0x00000008
.L_25:


//--------------------- .nv.callgraph             --------------------------
	.section	.nv.callgraph,"",@"SHT_CUDA_CALLGRAPH"
	.align	4
	.sectionentsize	8
	.align		4
        /*0000*/ 	.word	0x00000000
	.align		4
        /*0004*/ 	.word	0xffffffff
	.align		4
        /*0008*/ 	.word	0x00000000
	.align		4
        /*000c*/ 	.word	0xfffffffe
	.align		4
        /*0010*/ 	.word	0x00000000
	.align		4
        /*0014*/ 	.word	0xfffffffd
	.align		4
        /*0018*/ 	.word	0x00000000
	.align		4
        /*001c*/ 	.word	0xfffffffc


//--------------------- .text.triton_poi_fused_1  --------------------------
	.section	.text.triton_poi_fused_1,"ax",@progbits
	.sectionflags	@"SHF_BARRIERS=1"
	.align	128
        .global         triton_poi_fused_1
        .type           triton_poi_fused_1,@function
        .size           triton_poi_fused_1,(.L_x_1 - triton_poi_fused_1)
        .other          triton_poi_fused_1,@"STO_CUDA_ENTRY STV_DEFAULT"
triton_poi_fused_1:
.text.triton_poi_fused_1:
[----:B------:R-:W0:Y:S01]  /*0000*/  LDC R1, c[0x0][0x28] ;  /* 0x00000a00ff017b82 */ /* 0x000e220000000800 */
[----:B------:R-:W1:Y:S07]  /*0010*/  S2R R14, SR_CTAID.Z ;  /* 0x00000000000e7919 */ /* 0x000e6e0000002700 */
[----:B------:R-:W1:Y:S01]  /*0020*/  S2UR UR4, SR_CTAID.Y ;  /* 0x00000000000479c3 */ /* 0x000e620000002600 */
[----:B------:R-:W-:Y:S01]  /*0030*/  CS2R R18, SRZ ;  /* 0x0000000000127805 */ /* 0x000fe2000001ff00 */
[----:B------:R-:W-:Y:S01]  /*0040*/  ULDC.64 UR6, c[0x0][0x208] ;  /* 0x0000820000067ab9 */ /* 0x000fe20000000a00 */
[----:B------:R-:W2:Y:S01]  /*0050*/  S2R R15, SR_TID.X ;  /* 0x00000000000f7919 */ /* 0x000ea20000002100 */
[----:B------:R-:W3:Y:S04]  /*0060*/  S2R R0, SR_CTAID.X ;  /* 0x0000000000007919 */ /* 0x000ee80000002500 */
[----:B------:R-:W1:Y:S08]  /*0070*/  LDC R3, c[0x0][0x10] ;  /* 0x00000400ff037b82 */ /* 0x000e700000000800 */
[----:B------:R-:W4:Y:S01]  /*0080*/  LDC.64 R16, c[0x0][0x210] ;  /* 0x00008400ff107b82 */ /* 0x000f220000000a00 */
[----:B-1----:R-:W-:Y:S01]  /*0090*/  IMAD R14, R14, R3, UR4 ;  /* 0x000000040e0e7e24 */ /* 0x002fe2000f8e0203 */
[----:B--2---:R-:W-:-:S03]  /*00a0*/  SHF.R.U32.HI R5, RZ, 0x5, R15 ;  /* 0x00000005ff057819 */ /* 0x004fc6000001160f */
[----:B------:R-:W-:Y:S02]  /*00b0*/  IMAD.SHL.U32 R14, R14, 0x20, RZ ;  /* 0x000000200e0e7824 */ /* 0x000fe400078e00ff */
[----:B---3--:R-:W-:Y:S01]  /*00c0*/  IMAD.SHL.U32 R0, R0, 0x20, RZ ;  /* 0x0000002000007824 */ /* 0x008fe200078e00ff */
[----:B------:R-:W-:-:S04]  /*00d0*/  SGXT.U32 R5, R5, 0x2 ;  /* 0x000000020505781a */ /* 0x000fc80000000000 */
[----:B------:R-:W-:Y:S02]  /*00e0*/  LOP3.LUT R3, R0, 0x1f, R15, 0xf8, !PT ;  /* 0x0000001f00037812 */ /* 0x000fe400078ef80f */
[----:B------:R-:W-:Y:S02]  /*00f0*/  LOP3.LUT R2, R14, R5, RZ, 0xfc, !PT ;  /* 0x000000050e027212 */ /* 0x000fe400078efcff */
[----:B------:R-:W-:Y:S02]  /*0100*/  ISETP.GE.AND P0, PT, R3, 0x19, PT ;  /* 0x000000190300780c */ /* 0x000fe40003f06270 */
[----:B------:R-:W-:Y:S01]  /*0110*/  LOP3.LUT R4, R14, 0x4, R5, 0xfe, !PT ;  /* 0x000000040e047812 */ /* 0x000fe200078efe05 */
[C---:B------:R-:W-:Y:S01]  /*0120*/  IMAD R7, R2.reuse, 0x19, R3 ;  /* 0x0000001902077824 */ /* 0x040fe200078e0203 */
[----:B------:R-:W-:Y:S02]  /*0130*/  ISETP.LT.AND P1, PT, R2, 0x40000, !P0 ;  /* 0x000400000200780c */ /* 0x000fe40004721270 */
[----:B------:R-:W-:Y:S01]  /*0140*/  ISETP.LT.AND P2, PT, R4, 0x40000, !P0 ;  /* 0x000400000400780c */ /* 0x000fe20004741270 */
[----:B------:R-:W-:Y:S01]  /*0150*/  VIADD R3, R7, 0x64 ;  /* 0x0000006407037836 */ /* 0x000fe20000000000 */
[----:B------:R-:W-:-:S02]  /*0160*/  LOP3.LUT R2, R14, 0x8, R5, 0xfe, !PT ;  /* 0x000000080e027812 */ /* 0x000fc400078efe05 */
[----:B------:R-:W-:Y:S02]  /*0170*/  LOP3.LUT R4, R14, 0xc, R5, 0xfe, !PT ;  /* 0x0000000c0e047812 */ /* 0x000fe400078efe05 */
[----:B------:R-:W-:Y:S02]  /*0180*/  LOP3.LUT R6, R14, 0x10, R5, 0xfe, !PT ;  /* 0x000000100e067812 */ /* 0x000fe400078efe05 */
[----:B------:R-:W-:Y:S01]  /*0190*/  ISETP.LT.AND P6, PT, R2, 0x40000, !P0 ;  /* 0x000400000200780c */ /* 0x000fe200047c1270 */
[----:B----4-:R-:W-:Y:S01]  /*01a0*/  IMAD.WIDE R2, R3, 0x4, R16 ;  /* 0x0000000403027825 */ /* 0x010fe200078e0210 */
[----:B------:R-:W-:Y:S02]  /*01b0*/  ISETP.LT.AND P5, PT, R4, 0x40000, !P0 ;  /* 0x000400000400780c */ /* 0x000fe400047a1270 */
[----:B------:R-:W-:Y:S02]  /*01c0*/  ISETP.LT.AND P4, PT, R6, 0x40000, !P0 ;  /* 0x000400000600780c */ /* 0x000fe40004781270 */
[----:B------:R-:W-:Y:S01]  /*01d0*/  LOP3.LUT R4, R14, 0x14, R5, 0xfe, !PT ;  /* 0x000000140e047812 */ /* 0x000fe200078efe05 */
[----:B------:R1:W2:Y:S01]  /*01e0*/  @P2 LDG.E.EL R18, desc[UR6][R2.64] ;  /* 0x0000000602122981 */ /* 0x0002a2000c2e1900 */
[----:B------:R-:W-:-:S02]  /*01f0*/  LOP3.LUT R6, R14, 0x18, R5, 0xfe, !PT ;  /* 0x000000180e067812 */ /* 0x000fc400078efe05 */
[----:B------:R-:W-:Y:S02]  /*0200*/  LOP3.LUT R5, R14, 0x1c, R5, 0xfe, !PT ;  /* 0x0000001c0e057812 */ /* 0x000fe400078efe05 */
[----:B------:R-:W-:Y:S02]  /*0210*/  ISETP.LT.AND P3, PT, R4, 0x40000, !P0 ;  /* 0x000400000400780c */ /* 0x000fe40004761270 */
[----:B------:R-:W-:Y:S01]  /*0220*/  ISETP.LT.AND P2, PT, R6, 0x40000, !P0 ;  /* 0x000400000600780c */ /* 0x000fe20004741270 */
[----:B------:R-:W-:Y:S01]  /*0230*/  VIADD R13, R7, 0xc8 ;  /* 0x000000c8070d7836 */ /* 0x000fe20000000000 */
[----:B------:R-:W-:Y:S01]  /*0240*/  ISETP.LT.AND P0, PT, R5, 0x40000, !P0 ;  /* 0x000400000500780c */ /* 0x000fe20004701270 */
[C---:B------:R-:W-:Y:S02]  /*0250*/  VIADD R11, R7.reuse, 0x12c ;  /* 0x0000012c070b7836 */ /* 0x040fe40000000000 */
[C---:B------:R-:W-:Y:S02]  /*0260*/  VIADD R9, R7.reuse, 0x190 ;  /* 0x0000019007097836 */ /* 0x040fe40000000000 */
[----:B------:R-:W-:-:S02]  /*0270*/  VIADD R5, R7, 0x1f4 ;  /* 0x000001f407057836 */ /* 0x000fc40000000000 */
[C---:B------:R-:W-:Y:S02]  /*0280*/  VIADD R21, R7.reuse, 0x258 ;  /* 0x0000025807157836 */ /* 0x040fe40000000000 */
[C---:B------:R-:W-:Y:S02]  /*0290*/  VIADD R23, R7.reuse, 0x2bc ;  /* 0x000002bc07177836 */ /* 0x040fe40000000000 */
[----:B------:R-:W-:Y:S01]  /*02a0*/  IMAD.WIDE R6, R7, 0x4, R16 ;  /* 0x0000000407067825 */ /* 0x000fe200078e0210 */
[----:B------:R-:W-:-:S03]  /*02b0*/  CS2R R24, SRZ ;  /* 0x0000000000187805 */ /* 0x000fc6000001ff00 */
[----:B------:R-:W-:-:S03]  /*02c0*/  IMAD.WIDE R12, R13, 0x4, R16 ;  /* 0x000000040d0c7825 */ /* 0x000fc600078e0210 */
[----:B------:R-:W3:Y:S01]  /*02d0*/  @P1 LDG.E.EL R24, desc[UR6][R6.64] ;  /* 0x0000000606181981 */ /* 0x000ee2000c2e1900 */
[----:B------:R-:W-:-:S03]  /*02e0*/  IMAD.WIDE R10, R11, 0x4, R16 ;  /* 0x000000040b0a7825 */ /* 0x000fc600078e0210 */
[----:B------:R4:W5:Y:S01]  /*02f0*/  @P6 LDG.E.EL R19, desc[UR6][R12.64] ;  /* 0x000000060c136981 */ /* 0x000962000c2e1900 */
[----:B------:R-:W-:-:S04]  /*0300*/  IMAD.WIDE R8, R9, 0x4, R16 ;  /* 0x0000000409087825 */ /* 0x000fc800078e0210 */
[----:B------:R-:W-:-:S04]  /*0310*/  IMAD.WIDE R4, R5, 0x4, R16 ;  /* 0x0000000405047825 */ /* 0x000fc800078e0210 */
[----:B-1----:R-:W-:Y:S01]  /*0320*/  IMAD.WIDE R2, R21, 0x4, R16 ;  /* 0x0000000415027825 */ /* 0x002fe200078e0210 */
[----:B------:R-:W-:-:S03]  /*0330*/  CS2R R20, SRZ ;  /* 0x0000000000147805 */ /* 0x000fc6000001ff00 */
[----:B------:R-:W-:Y:S01]  /*0340*/  IMAD.WIDE R16, R23, 0x4, R16 ;  /* 0x0000000417107825 */ /* 0x000fe200078e0210 */
[----:B------:R-:W-:Y:S02]  /*0350*/  CS2R R22, SRZ ;  /* 0x0000000000167805 */ /* 0x000fe4000001ff00 */
[----:B------:R-:W5:Y:S04]  /*0360*/  @P5 LDG.E.EL R20, desc[UR6][R10.64] ;  /* 0x000000060a145981 */ /* 0x000f68000c2e1900 */
[----:B------:R1:W5:Y:S04]  /*0370*/  @P4 LDG.E.EL R21, desc[UR6][R8.64] ;  /* 0x0000000608154981 */ /* 0x000368000c2e1900 */
[----:B------:R-:W5:Y:S04]  /*0380*/  @P3 LDG.E.EL R23, desc[UR6][R4.64] ;  /* 0x0000000604173981 */ /* 0x000f68000c2e1900 */
[----:B------:R1:W5:Y:S04]  /*0390*/  @P2 LDG.E.EL R22, desc[UR6][R2.64] ;  /* 0x0000000602162981 */ /* 0x000368000c2e1900 */
[----:B------:R-:W5:Y:S01]  /*03a0*/  @P0 LDG.E.EL R25, desc[UR6][R16.64] ;  /* 0x0000000610190981 */ /* 0x000f62000c2e1900 */
[----:B----4-:R-:W1:Y:S01]  /*03b0*/  S2R R13, SR_TID.X ;  /* 0x00000000000d7919 */ /* 0x010e620000002100 */
[----:B------:R-:W4:Y:S01]  /*03c0*/  S2UR UR5, SR_CgaCtaId ;  /* 0x00000000000579c3 */ /* 0x000f220000008800 */
[----:B------:R-:W-:-:S02]  /*03d0*/  UMOV UR4, 0x400 ;  /* 0x0000040000047882 */ /* 0x000fc40000000000 */
[----:B----4-:R-:W-:Y:S01]  /*03e0*/  UPRMT UR4, UR5, 0x654, UR4 ;  /* 0x0000065405047896 */ /* 0x010fe20008000004 */
[----:B01----:R-:W-:Y:S01]  /*03f0*/  IMAD.SHL.U32 R8, R13, 0x20, RZ ;  /* 0x000000200d087824 */ /* 0x003fe200078e00ff */
[----:B------:R-:W-:-:S04]  /*0400*/  SHF.R.U32.HI R10, RZ, 0x5, R13 ;  /* 0x00000005ff0a7819 */ /* 0x000fc8000001160d */
[----:B------:R-:W-:Y:S02]  /*0410*/  SGXT.U32 R9, R10, 0x2 ;  /* 0x000000020a09781a */ /* 0x000fe40000000000 */
[----:B------:R-:W-:-:S04]  /*0420*/  LOP3.LUT R8, R8, 0x3e0, RZ, 0xc0, !PT ;  /* 0x000003e008087812 */ /* 0x000fc800078ec0ff */
[C---:B------:R-:W-:Y:S02]  /*0430*/  LOP3.LUT R2, R8.reuse, R9, RZ, 0xfc, !PT ;  /* 0x0000000908027212 */ /* 0x040fe400078efcff */
[----:B------:R-:W-:-:S05]  /*0440*/  LEA.HI R3, R8, UR4, RZ, 0x1f ;  /* 0x0000000408037c11 */ /* 0x000fca000f8ff8ff */
[----:B------:R-:W-:Y:S02]  /*0450*/  IMAD R12, R2, 0x4, R3 ;  /* 0x00000004020c7824 */ /* 0x000fe400078e0203 */
[C---:B------:R-:W-:Y:S02]  /*0460*/  IMAD.SHL.U32 R2, R13.reuse, 0x2, RZ ;  /* 0x000000020d027824 */ /* 0x040fe400078e00ff */
[----:B------:R-:W-:-:S03]  /*0470*/  IMAD.SHL.U32 R8, R13, 0x4, RZ ;  /* 0x000000040d087824 */ /* 0x000fc600078e00ff */
[----:B------:R-:W-:Y:S02]  /*0480*/  LOP3.LUT R2, R2, 0xf0, RZ, 0xc0, !PT ;  /* 0x000000f002027812 */ /* 0x000fe400078ec0ff */
[----:B------:R-:W-:-:S03]  /*0490*/  LOP3.LUT R8, R8, 0x1fc, RZ, 0xc0, !PT ;  /* 0x000001fc08087812 */ /* 0x000fc600078ec0ff */
[----:B------:R-:W-:-:S04]  /*04a0*/  VIADD R3, R2, UR4 ;  /* 0x0000000402037c36 */ /* 0x000fc80008000000 */
[----:B------:R-:W-:Y:S02]  /*04b0*/  IMAD R4, R8, 0x4, R3 ;  /* 0x0000000408047824 */ /* 0x000fe400078e0203 */
[----:B------:R-:W-:-:S05]  /*04c0*/  IMAD.SHL.U32 R3, R15, 0x4, RZ ;  /* 0x000000040f037824 */ /* 0x000fca00078e00ff */
[----:B------:R-:W-:Y:S02]  /*04d0*/  LOP3.LUT R14, R14, 0x1c, R3, 0xf8, !PT ;  /* 0x0000001c0e0e7812 */ /* 0x000fe400078ef803 */
[----:B------:R-:W0:Y:S02]  /*04e0*/  LDC.64 R2, c[0x0][0x218] ;  /* 0x00008600ff027b82 */ /* 0x000e240000000a00 */
[----:B------:R-:W-:-:S04]  /*04f0*/  SHF.R.S32.HI R9, RZ, 0x1f, R14 ;  /* 0x0000001fff097819 */ /* 0x000fc8000001140e */
[----:B------:R-:W-:Y:S02]  /*0500*/  LEA.HI R10, R9, R14, RZ, 0x9 ;  /* 0x0000000e090a7211 */ /* 0x000fe400078f48ff */
[----:B------:R-:W-:Y:S02]  /*0510*/  SHF.R.U32.HI R9, RZ, 0x3, R15 ;  /* 0x00000003ff097819 */ /* 0x000fe4000001160f */
[----:B------:R-:W-:Y:S02]  /*0520*/  LOP3.LUT R11, R10, 0xfffffe00, RZ, 0xc0, !PT ;  /* 0xfffffe000a0b7812 */ /* 0x000fe400078ec0ff */
[----:B------:R-:W-:Y:S02]  /*0530*/  SGXT.U32 R9, R9, 0x4 ;  /* 0x000000040909781a */ /* 0x000fe40000000000 */
[----:B------:R-:W-:Y:S02]  /*0540*/  SHF.R.S32.HI R10, RZ, 0x9, R10 ;  /* 0x00000009ff0a7819 */ /* 0x000fe4000001140a */
[----:B------:R-:W-:Y:S01]  /*0550*/  LOP3.LUT R9, R0, R9, RZ, 0xfc, !PT ;  /* 0x0000000900097212 */ /* 0x000fe200078efcff */
[C---:B------:R-:W-:Y:S01]  /*0560*/  IMAD.IADD R11, R14.reuse, 0x1, -R11 ;  /* 0x000000010e0b7824 */ /* 0x040fe200078e0a0b */
[----:B------:R-:W-:-:S02]  /*0570*/  ISETP.GE.AND P0, PT, R14, 0x40000, PT ;  /* 0x000400000e00780c */ /* 0x000fc40003f06270 */
[C---:B------:R-:W-:Y:S02]  /*0580*/  LOP3.LUT R0, R9.reuse, 0x10, RZ, 0xfc, !PT ;  /* 0x0000001009007812 */ /* 0x040fe400078efcff */
[----:B------:R-:W-:Y:S02]  /*0590*/  LOP3.LUT R13, R8, 0x200, RZ, 0xfc, !PT ;  /* 0x00000200080d7812 */ /* 0x000fe400078efcff */
[----:B------:R-:W-:Y:S02]  /*05a0*/  ISETP.LT.AND P1, PT, R9, 0x19, !P0 ;  /* 0x000000190900780c */ /* 0x000fe40004721270 */
[----:B------:R-:W-:Y:S02]  /*05b0*/  ISETP.LT.AND P0, PT, R0, 0x19, !P0 ;  /* 0x000000190000780c */ /* 0x000fe40004701270 */
[----:B------:R-:W-:-:S04]  /*05c0*/  SHF.R.U32.HI R13, RZ, 0x1, R13 ;  /* 0x00000001ff0d7819 */ /* 0x000fc8000001160d */
[----:B------:R-:W-:-:S05]  /*05d0*/  LOP3.LUT R13, R13, 0x1f0, RZ, 0xc0, !PT ;  /* 0x000001f00d0d7812 */ /* 0x000fca00078ec0ff */
[----:B------:R-:W-:-:S04]  /*05e0*/  VIADD R13, R13, UR4 ;  /* 0x000000040d0d7c36 */ /* 0x000fc80008000000 */
[----:B------:R-:W-:Y:S01]  /*05f0*/  IMAD R13, R8, 0x4, R13 ;  /* 0x00000004080d7824 */ /* 0x000fe200078e020d */
[----:B--2---:R-:W-:Y:S04]  /*0600*/  STS [R12+0x10], R18 ;  /* 0x000010120c007388 */ /* 0x004fe80000000800 */
[----:B---3--:R-:W-:Y:S04]  /*0610*/  STS [R12], R24 ;  /* 0x000000180c007388 */ /* 0x008fe80000000800 */
[----:B-----5:R-:W-:Y:S04]  /*0620*/  STS [R12+0x20], R19 ;  /* 0x000020130c007388 */ /* 0x020fe80000000800 */
[----:B------:R-:W-:Y:S04]  /*0630*/  STS [R12+0x30], R20 ;  /* 0x000030140c007388 */ /* 0x000fe80000000800 */
[----:B------:R-:W-:Y:S04]  /*0640*/  STS [R12+0x40], R21 ;  /* 0x000040150c007388 */ /* 0x000fe80000000800 */
[----:B------:R-:W-:Y:S04]  /*0650*/  STS [R12+0x50], R23 ;  /* 0x000050170c007388 */ /* 0x000fe80000000800 */
[----:B------:R-:W-:Y:S04]  /*0660*/  STS [R12+0x60], R22 ;  /* 0x000060160c007388 */ /* 0x000fe80000000800 */
[----:B------:R1:W-:Y:S01]  /*0670*/  STS [R12+0x70], R25 ;  /* 0x000070190c007388 */ /* 0x0003e20000000800 */
[----:B------:R-:W-:Y:S06]  /*0680*/  BAR.SYNC.DEFER_BLOCKING 0x0 ;  /* 0x0000000000007b1d */ /* 0x000fec0000010000 */
[----:B------:R-:W2:Y:S01]  /*0690*/  LDS.128 R4, [R4] ;  /* 0x0000000004047984 */ /* 0x000ea20000000c00 */
[----:B-1----:R-:W-:-:S04]  /*06a0*/  IMAD R12, R10, 0x3200, R11 ;  /* 0x000032000a0c7824 */ /* 0x002fc800078e020b */
[----:B------:R-:W-:-:S04]  /*06b0*/  IMAD R11, R9, 0x200, R12 ;  /* 0x00000200090b7824 */ /* 0x000fc800078e020c */
[----:B0-----:R-:W-:-:S05]  /*06c0*/  IMAD.WIDE R10, R11, 0x4, R2 ;  /* 0x000000040b0a7825 */ /* 0x001fca00078e0202 */
[----:B--2---:R0:W-:Y:S02]  /*06d0*/  @P1 STG.E.128 desc[UR6][R10.64], R4 ;  /* 0x000000040a001986 */ /* 0x0041e4000c101d06 */
[----:B0-----:R-:W-:Y:S05]  /*06e0*/  @!P0 EXIT ;  /* 0x000000000000894d */ /* 0x001fea0003800000 */
[----:B0-----:R-:W0:Y:S01]  /*06f0*/  LDS.128 R8, [R13+0x800] ;  /* 0x000800000d087984 */ /* 0x001e220000000c00 */
[----:B------:R-:W-:-:S04]  /*0700*/  IMAD R5, R0, 0x200, R12 ;  /* 0x0000020000057824 */ /* 0x000fc800078e020c */
[----:B------:R-:W-:-:S05]  /*0710*/  IMAD.WIDE R2, R5, 0x4, R2 ;  /* 0x0000000405027825 */ /* 0x000fca00078e0202 */
[----:B0-----:R-:W-:Y:S01]  /*0720*/  STG.E.128 desc[UR6][R2.64], R8 ;  /* 0x0000000802007986 */ /* 0x001fe2000c101d06 */
[----:B------:R-:W-:Y:S05]  /*0730*/  EXIT ;  /* 0x000000000000794d */ /* 0x000fea0003800000 */
.L_x_0:
[----:B------:R-:W-:-:S00]  /*0740*/  BRA `(.L_x_0) ;  /* 0xfffffffc00fc7947 */ /* 0x000fc0000383ffff */
[----:B------:R-:W-:-:S00]  /*0750*/  NOP ;  /* 0x0000000000007918 */ /* 0x000fc00000000000 */
        /* <DEDUP_REMOVED lines=10> */
.L_x_1:


//--------------------- .nv.shared.triton_poi_fused_1 --------------------------
	.section	.nv.shared.triton_poi_fused_1,"aw",@nobits
	.sectionflags	@""
	.align	16
	.zero		1024


//--------------------- .nv.constant0.triton_poi_fused_1 --------------------------
	.section	.nv.constant0.triton_poi_fused_1,"a",@progbits
	.sectionflags	@""
	.align	4
.nv.constant0.triton_poi_fused_1:
	.zero		552
